//
// Generated by NVIDIA NVVM Compiler
//
// Compiler Build ID: CL-36424714
// Cuda compilation tools, release 13.0, V13.0.88
// Based on NVVM 20.0.0
//

.version 9.0
.target sm_100
.address_size 64

	// .globl	filter_passthrough_kernel

.visible .entry filter_passthrough_kernel(
	.param .u64 .ptr .align 1 filter_passthrough_kernel_param_0,
	.param .u64 .ptr .align 1 filter_passthrough_kernel_param_1,
	.param .u64 .ptr .align 1 filter_passthrough_kernel_param_2,
	.param .f32 filter_passthrough_kernel_param_3,
	.param .f32 filter_passthrough_kernel_param_4,
	.param .f32 filter_passthrough_kernel_param_5,
	.param .u32 filter_passthrough_kernel_param_6
)
{
	.reg .pred 	%p<11>;
	.reg .b32 	%r<12>;
	.reg .b32 	%f<9>;
	.reg .b64 	%rd<11>;

	ld.param.u64 	%rd4, [filter_passthrough_kernel_param_0];
	ld.param.u64 	%rd5, [filter_passthrough_kernel_param_1];
	ld.param.u64 	%rd6, [filter_passthrough_kernel_param_2];
	ld.param.f32 	%f3, [filter_passthrough_kernel_param_3];
	ld.param.f32 	%f4, [filter_passthrough_kernel_param_4];
	ld.param.f32 	%f5, [filter_passthrough_kernel_param_5];
	ld.param.u32 	%r2, [filter_passthrough_kernel_param_6];
	mov.u32 	%r3, %ctaid.x;
	mov.u32 	%r4, %ctaid.y;
	mov.u32 	%r5, %nctaid.x;
	mad.lo.s32 	%r6, %r4, %r5, %r3;
	mov.u32 	%r7, %ntid.x;
	mov.u32 	%r8, %ntid.y;
	mov.u32 	%r9, %tid.y;
	mov.u32 	%r10, %tid.x;
	mad.lo.s32 	%r11, %r6, %r8, %r9;
	mad.lo.s32 	%r1, %r11, %r7, %r10;
	setp.ge.s32 	%p1, %r1, %r2;
	@%p1 bra 	$L__BB0_8;
	cvta.to.global.u64 	%rd7, %rd5;
	cvta.to.global.u64 	%rd8, %rd6;
	cvta.to.global.u64 	%rd9, %rd4;
	mul.wide.s32 	%rd10, %r1, 4;
	add.s64 	%rd1, %rd9, %rd10;
	ld.global.f32 	%f6, [%rd1];
	setp.geu.f32 	%p2, %f4, %f6;
	setp.geu.f32 	%p3, %f6, %f3;
	add.s64 	%rd2, %rd7, %rd10;
	add.s64 	%rd3, %rd8, %rd10;
	and.pred  	%p4, %p2, %p3;
	@%p4 bra 	$L__BB0_3;
	st.global.f32 	[%rd1], %f5;
	st.global.f32 	[%rd2], %f5;
	st.global.f32 	[%rd3], %f5;
$L__BB0_3:
	ld.global.f32 	%f7, [%rd2];
	setp.lt.f32 	%p5, %f4, %f7;
	setp.lt.f32 	%p6, %f7, %f3;
	or.pred  	%p7, %p5, %p6;
	@%p7 bra 	$L__BB0_5;
	ld.global.f32 	%f8, [%rd3];
	bra.uni 	$L__BB0_6;
$L__BB0_5:
	st.global.f32 	[%rd1], %f5;
	st.global.f32 	[%rd2], %f5;
	st.global.f32 	[%rd3], %f5;
	mov.f32 	%f8, %f5;
$L__BB0_6:
	setp.geu.f32 	%p8, %f4, %f8;
	setp.geu.f32 	%p9, %f8, %f3;
	and.pred  	%p10, %p8, %p9;
	@%p10 bra 	$L__BB0_8;
	st.global.f32 	[%rd1], %f5;
	st.global.f32 	[%rd2], %f5;
	st.global.f32 	[%rd3], %f5;
$L__BB0_8:
	ret;

}


// ===== COMPILED SASS (sm_100) =====

	.target	sm_100

	.elftype	@"ET_EXEC"


//--------------------- .note.nv.tkinfo           --------------------------
	.section	.note.nv.tkinfo,"",@"SHT_NOTE"
	.sectionflags	@"SHF_NOTE_NV_TKINFO"
	.tkinfo
        /*0018*/ 	.word	0x00000002
        /*0030*/ 	.string	""
        /*0030*/ 	.string	"ptxas"
        /*0030*/ 	.string	"Cuda compilation tools, release 13.0, V13.0.88"
        /*0030*/ 	.string	"Build cuda_13.0.r13.0/compiler.36424714_0"
        /*0030*/ 	.string	"-arch sm_100 -m 64 "



//--------------------- .note.nv.cuinfo           --------------------------
	.section	.note.nv.cuinfo,"",@"SHT_NOTE"
	.sectionflags	@"SHF_NOTE_NV_CUINFO"
        /*0018*/ 	.short	0x0002
        /*001a*/ 	.short	0x0064
        /*001c*/ 	.short	0x0082
	.zero		2


//--------------------- .nv.info                  --------------------------
	.section	.nv.info,"",@"SHT_CUDA_INFO"
	.align	4


	//----- nvinfo : EIATTR_REGCOUNT
	.align		4
        /*0000*/ 	.byte	0x04, 0x2f
        /*0002*/ 	.short	(.L_1 - .L_0)
	.align		4
.L_0:
        /*0004*/ 	.word	index@(filter_passthrough_kernel)
        /*0008*/ 	.word	0x0000000e


	//----- nvinfo : EIATTR_FRAME_SIZE
	.align		4
.L_1:
        /*000c*/ 	.byte	0x04, 0x11
        /*000e*/ 	.short	(.L_3 - .L_2)
	.align		4
.L_2:
        /*0010*/ 	.word	index@(filter_passthrough_kernel)
        /*0014*/ 	.word	0x00000000


	//----- nvinfo : EIATTR_MIN_STACK_SIZE
	.align		4
.L_3:
        /*0018*/ 	.byte	0x04, 0x12
        /*001a*/ 	.short	(.L_5 - .L_4)
	.align		4
.L_4:
        /*001c*/ 	.word	index@(filter_passthrough_kernel)
        /*0020*/ 	.word	0x00000000
.L_5:


//--------------------- .nv.compat                --------------------------
	.section	.nv.compat,"",@"SHT_CUDA_COMPAT_INFO"
	.align	4
        /*0000*/ 	.byte	0x02, 0x09, 0x00, 0x00, 0x02, 0x02, 0x01, 0x00, 0x02, 0x05, 0x05, 0x00, 0x03, 0x07, 0x01, 0x01
        /*0010*/ 	.byte	0x02, 0x03, 0x00, 0x00, 0x02, 0x06, 0x01, 0x00, 0x04, 0x0b, 0x08, 0x00, 0x09, 0x00, 0x00, 0x00
        /*0020*/ 	.byte	0x00, 0x00, 0x00, 0x00


//--------------------- .nv.info.filter_passthrough_kernel --------------------------
	.section	.nv.info.filter_passthrough_kernel,"",@"SHT_CUDA_INFO"
	.sectionflags	@""
	.align	4


	//----- nvinfo : EIATTR_CUDA_API_VERSION
	.align		4
        /*0000*/ 	.byte	0x04, 0x37
        /*0002*/ 	.short	(.L_7 - .L_6)
.L_6:
        /*0004*/ 	.word	0x00000082


	//----- nvinfo : EIATTR_KPARAM_INFO
	.align		4
.L_7:
        /*0008*/ 	.byte	0x04, 0x17
        /*000a*/ 	.short	(.L_9 - .L_8)
.L_8:
        /*000c*/ 	.word	0x00000000
        /*0010*/ 	.short	0x0006
        /*0012*/ 	.short	0x0024
        /*0014*/ 	.byte	0x00, 0xf0, 0x11, 0x00


	//----- nvinfo : EIATTR_KPARAM_INFO
	.align		4
.L_9:
        /*0018*/ 	.byte	0x04, 0x17
        /*001a*/ 	.short	(.L_11 - .L_10)
.L_10:
        /*001c*/ 	.word	0x00000000
        /*0020*/ 	.short	0x0005
        /*0022*/ 	.short	0x0020
        /*0024*/ 	.byte	0x00, 0xf0, 0x11, 0x00


	//----- nvinfo : EIATTR_KPARAM_INFO
	.align		4
.L_11:
        /*0028*/ 	.byte	0x04, 0x17
        /*002a*/ 	.short	(.L_13 - .L_12)
.L_12:
        /*002c*/ 	.word	0x00000000
        /*0030*/ 	.short	0x0004
        /*0032*/ 	.short	0x001c
        /*0034*/ 	.byte	0x00, 0xf0, 0x11, 0x00


	//----- nvinfo : EIATTR_KPARAM_INFO
	.align		4
.L_13:
        /*0038*/ 	.byte	0x04, 0x17
        /*003a*/ 	.short	(.L_15 - .L_14)
.L_14:
        /*003c*/ 	.word	0x00000000
        /*0040*/ 	.short	0x0003
        /*0042*/ 	.short	0x0018
        /*0044*/ 	.byte	0x00, 0xf0, 0x11, 0x00


	//----- nvinfo : EIATTR_KPARAM_INFO
	.align		4
.L_15:
        /*0048*/ 	.byte	0x04, 0x17
        /*004a*/ 	.short	(.L_17 - .L_16)
.L_16:
        /*004c*/ 	.word	0x00000000
        /*0050*/ 	.short	0x0002
        /*0052*/ 	.short	0x0010
        /*0054*/ 	.byte	0x00, 0xf5, 0x21, 0x00


	//----- nvinfo : EIATTR_KPARAM_INFO
	.align		4
.L_17:
        /*0058*/ 	.byte	0x04, 0x17
        /*005a*/ 	.short	(.L_19 - .L_18)
.L_18:
        /*005c*/ 	.word	0x00000000
        /*0060*/ 	.short	0x0001
        /*0062*/ 	.short	0x0008
        /*0064*/ 	.byte	0x00, 0xf5, 0x21, 0x00


	//----- nvinfo : EIATTR_KPARAM_INFO
	.align		4
.L_19:
        /*0068*/ 	.byte	0x04, 0x17
        /*006a*/ 	.short	(.L_21 - .L_20)
.L_20:
        /*006c*/ 	.word	0x00000000
        /*0070*/ 	.short	0x0000
        /*0072*/ 	.short	0x0000
        /*0074*/ 	.byte	0x00, 0xf5, 0x21, 0x00


	//----- nvinfo : EIATTR_SPARSE_MMA_MASK
	.align		4
.L_21:
        /*0078*/ 	.byte	0x03, 0x50
        /*007a*/ 	.short	0x0000


	//----- nvinfo : EIATTR_MAXREG_COUNT
	.align		4
        /*007c*/ 	.byte	0x03, 0x1b
        /*007e*/ 	.short	0x00ff


	//----- nvinfo : EIATTR_MERCURY_ISA_VERSION
	.align		4
        /*0080*/ 	.byte	0x03, 0x5f
        /*0082*/ 	.short	0x0101


	//----- nvinfo : EIATTR_VRC_CTA_INIT_COUNT
	.align		4
        /*0084*/ 	.byte	0x02, 0x4a
	.zero		1
	.zero		1


	//----- nvinfo : EIATTR_EXIT_INSTR_OFFSETS
	.align		4
        /*0088*/ 	.byte	0x04, 0x1c
        /*008a*/ 	.short	(.L_23 - .L_22)


	//   ....[0]....
.L_22:
        /*008c*/ 	.word	0x000000d0


	//   ....[1]....
        /*0090*/ 	.word	0x000002d0


	//   ....[2]....
        /*0094*/ 	.word	0x00000320


	//----- nvinfo : EIATTR_CRS_STACK_SIZE
	.align		4
.L_23:
        /*0098*/ 	.byte	0x04, 0x1e
        /*009a*/ 	.short	(.L_25 - .L_24)
.L_24:
        /*009c*/ 	.word	0x00000000


	//----- nvinfo : EIATTR_CBANK_PARAM_SIZE
	.align		4
.L_25:
        /*00a0*/ 	.byte	0x03, 0x19
        /*00a2*/ 	.short	0x0028


	//----- nvinfo : EIATTR_PARAM_CBANK
	.align		4
        /*00a4*/ 	.byte	0x04, 0x0a
        /*00a6*/ 	.short	(.L_27 - .L_26)
	.align		4
.L_26:
        /*00a8*/ 	.word	index@(.nv.constant0.filter_passthrough_kernel)
        /*00ac*/ 	.short	0x0380
        /*00ae*/ 	.short	0x0028


	//----- nvinfo : EIATTR_SW_WAR
	.align		4
.L_27:
        /*00b0*/ 	.byte	0x04, 0x36
        /*00b2*/ 	.short	(.L_29 - .L_28)
.L_28:
        /*00b4*/ 	.word	0x00000008
.L_29:


//--------------------- .nv.callgraph             --------------------------
	.section	.nv.callgraph,"",@"SHT_CUDA_CALLGRAPH"
	.align	4
	.sectionentsize	8
	.align		4
        /*0000*/ 	.word	0x00000000
	.align		4
        /*0004*/ 	.word	0xffffffff
	.align		4
        /*0008*/ 	.word	0x00000000
	.align		4
        /*000c*/ 	.word	0xfffffffe
	.align		4
        /*0010*/ 	.word	0x00000000
	.align		4
        /*0014*/ 	.word	0xfffffffd
	.align		4
        /*0018*/ 	.word	0x00000000
	.align		4
        /*001c*/ 	.word	0xfffffffc


//--------------------- .text.filter_passthrough_kernel --------------------------
	.section	.text.filter_passthrough_kernel,"ax",@progbits
	.align	128
        .global         filter_passthrough_kernel
        .type           filter_passthrough_kernel,@function
        .size           filter_passthrough_kernel,(.L_x_4 - filter_passthrough_kernel)
        .other          filter_passthrough_kernel,@"STO_CUDA_ENTRY STV_DEFAULT"
filter_passthrough_kernel:
.text.filter_passthrough_kernel:
[----:B------:R-:W-:Y:S01]  /*0000*/  LDC R1, c[0x0][0x37c] ;  /* 0x0000df00ff017b82 */ /* 0x000fe20000000800 */
[----:B------:R-:W0:Y:S07]  /*0010*/  S2R R3, SR_TID.Y ;  /* 0x0000000000037919 */ /* 0x000e2e0000002200 */
[----:B------:R-:W-:Y:S01]  /*0020*/  S2UR UR4, SR_CTAID.X ;  /* 0x00000000000479c3 */ /* 0x000fe20000002500 */
[----:B------:R-:W1:Y:S01]  /*0030*/  LDCU UR6, c[0x0][0x370] ;  /* 0x00006e00ff0677ac */ /* 0x000e620008000800 */
[----:B------:R-:W2:Y:S01]  /*0040*/  S2R R9, SR_TID.X ;  /* 0x0000000000097919 */ /* 0x000ea20000002100 */
[----:B------:R-:W2:Y:S05]  /*0050*/  LDCU UR7, c[0x0][0x360] ;  /* 0x00006c00ff0777ac */ /* 0x000eaa0008000800 */
[----:B------:R-:W1:Y:S01]  /*0060*/  S2UR UR5, SR_CTAID.Y ;  /* 0x00000000000579c3 */ /* 0x000e620000002600 */
[----:B------:R-:W3:Y:S07]  /*0070*/  LDCU UR8, c[0x0][0x3a4] ;  /* 0x00007480ff0877ac */ /* 0x000eee0008000800 */
[----:B------:R-:W0:Y:S01]  /*0080*/  LDC R0, c[0x0][0x364] ;  /* 0x0000d900ff007b82 */ /* 0x000e220000000800 */
[----:B-1----:R-:W-:-:S06]  /*0090*/  UIMAD UR4, UR5, UR6, UR4 ;  /* 0x00000006050472a4 */ /* 0x002fcc000f8e0204 */
[----:B0-----:R-:W-:-:S04]  /*00a0*/  IMAD R0, R0, UR4, R3 ;  /* 0x0000000400007c24 */ /* 0x001fc8000f8e0203 */
[----:B--2---:R-:W-:-:S05]  /*00b0*/  IMAD R9, R0, UR7, R9 ;  /* 0x0000000700097c24 */ /* 0x004fca000f8e0209 */
[----:B---3--:R-:W-:-:S13]  /*00c0*/  ISETP.GE.AND P0, PT, R9, UR8, PT ;  /* 0x0000000809007c0c */ /* 0x008fda000bf06270 */
[----:B------:R-:W-:Y:S05]  /*00d0*/  @P0 EXIT ;  /* 0x000000000000094d */ /* 0x000fea0003800000 */
[----:B------:R-:W0:Y:S01]  /*00e0*/  LDC.64 R2, c[0x0][0x380] ;  /* 0x0000e000ff027b82 */ /* 0x000e220000000a00 */
[----:B------:R-:W1:Y:S01]  /*00f0*/  LDCU.64 UR4, c[0x0][0x358] ;  /* 0x00006b00ff0477ac */ /* 0x000e620008000a00 */
[----:B------:R-:W2:Y:S06]  /*0100*/  LDCU.64 UR6, c[0x0][0x398] ;  /* 0x00007300ff0677ac */ /* 0x000eac0008000a00 */
[----:B------:R-:W3:Y:S08]  /*0110*/  LDC.64 R4, c[0x0][0x388] ;  /* 0x0000e200ff047b82 */ /* 0x000ef00000000a00 */
[----:B------:R-:W4:Y:S01]  /*0120*/  LDC.64 R6, c[0x0][0x390] ;  /* 0x0000e400ff067b82 */ /* 0x000f220000000a00 */
[----:B0-----:R-:W-:-:S05]  /*0130*/  IMAD.WIDE R2, R9, 0x4, R2 ;  /* 0x0000000409027825 */ /* 0x001fca00078e0202 */
[----:B-1----:R-:W2:Y:S01]  /*0140*/  LDG.E R0, desc[UR4][R2.64] ;  /* 0x0000000402007981 */ /* 0x002ea2000c1e1900 */
[----:B---3--:R-:W-:-:S04]  /*0150*/  IMAD.WIDE R4, R9, 0x4, R4 ;  /* 0x0000000409047825 */ /* 0x008fc800078e0204 */
[----:B----4-:R-:W-:Y:S01]  /*0160*/  IMAD.WIDE R6, R9, 0x4, R6 ;  /* 0x0000000409067825 */ /* 0x010fe200078e0206 */
[----:B--2---:R-:W-:-:S04]  /*0170*/  FSETP.GEU.AND P0, PT, R0, UR6, PT ;  /* 0x0000000600007c0b */ /* 0x004fc8000bf0e000 */
[----:B------:R-:W-:-:S13]  /*0180*/  FSETP.LEU.AND P0, PT, R0, UR7, P0 ;  /* 0x0000000700007c0b */ /* 0x000fda000870b000 */
[----:B------:R-:W0:Y:S02]  /*0190*/  @!P0 LDC R11, c[0x0][0x3a0] ;  /* 0x0000e800ff0b8b82 */ /* 0x000e240000000800 */
[----:B0-----:R0:W-:Y:S04]  /*01a0*/  @!P0 STG.E desc[UR4][R2.64], R11 ;  /* 0x0000000b02008986 */ /* 0x0011e8000c101904 */
[----:B------:R0:W-:Y:S04]  /*01b0*/  @!P0 STG.E desc[UR4][R4.64], R11 ;  /* 0x0000000b04008986 */ /* 0x0001e8000c101904 */
[----:B------:R0:W-:Y:S04]  /*01c0*/  @!P0 STG.E desc[UR4][R6.64], R11 ;  /* 0x0000000b06008986 */ /* 0x0001e8000c101904 */
[----:B------:R-:W2:Y:S01]  /*01d0*/  LDG.E R0, desc[UR4][R4.64] ;  /* 0x0000000404007981 */ /* 0x000ea2000c1e1900 */
[----:B------:R-:W-:Y:S01]  /*01e0*/  BSSY.RECONVERGENT B0, `(.L_x_0) ;  /* 0x000000c000007945 */ /* 0x000fe20003800200 */
[----:B--2---:R-:W-:-:S04]  /*01f0*/  FSETP.GEU.AND P0, PT, R0, UR6, PT ;  /* 0x0000000600007c0b */ /* 0x004fc8000bf0e000 */
[----:B------:R-:W-:-:S13]  /*0200*/  FSETP.GT.OR P0, PT, R0, UR7, !P0 ;  /* 0x0000000700007c0b */ /* 0x000fda000c704400 */
[----:B0-----:R-:W-:Y:S05]  /*0210*/  @P0 BRA `(.L_x_1) ;  /* 0x0000000000080947 */ /* 0x001fea0003800000 */
[----:B------:R0:W5:Y:S01]  /*0220*/  LDG.E R0, desc[UR4][R6.64] ;  /* 0x0000000406007981 */ /* 0x000162000c1e1900 */
[----:B------:R-:W-:Y:S05]  /*0230*/  BRA `(.L_x_2) ;  /* 0x0000000000187947 */ /* 0x000fea0003800000 */
.L_x_1:
[----:B------:R-:W0:Y:S01]  /*0240*/  LDC R9, c[0x0][0x3a0] ;  /* 0x0000e800ff097b82 */ /* 0x000e220000000800 */
[----:B------:R-:W1:Y:S02]  /*0250*/  LDCU UR8, c[0x0][0x3a0] ;  /* 0x00007400ff0877ac */ /* 0x000e640008000800 */
[----:B-1----:R-:W-:Y:S01]  /*0260*/  IMAD.U32 R0, RZ, RZ, UR8 ;  /* 0x00000008ff007e24 */ /* 0x002fe2000f8e00ff */
[----:B0-----:R1:W-:Y:S04]  /*0270*/  STG.E desc[UR4][R2.64], R9 ;  /* 0x0000000902007986 */ /* 0x0013e8000c101904 */
[----:B------:R1:W-:Y:S04]  /*0280*/  STG.E desc[UR4][R4.64], R9 ;  /* 0x0000000904007986 */ /* 0x0003e8000c101904 */
[----:B------:R1:W-:Y:S02]  /*0290*/  STG.E desc[UR4][R6.64], R9 ;  /* 0x0000000906007986 */ /* 0x0003e4000c101904 */
.L_x_2:
[----:B------:R-:W-:Y:S05]  /*02a0*/  BSYNC.RECONVERGENT B0 ;  /* 0x0000000000007941 */ /* 0x000fea0003800200 */
.L_x_0:
[C---:B-----5:R-:W-:Y:S02]  /*02b0*/  FSETP.GEU.AND P0, PT, R0.reuse, UR6, PT ;  /* 0x0000000600007c0b */ /* 0x060fe4000bf0e000 */
[----:B------:R-:W-:-:S13]  /*02c0*/  FSETP.LEU.AND P1, PT, R0, UR7, PT ;  /* 0x0000000700007c0b */ /* 0x000fda000bf2b000 */
[----:B------:R-:W-:Y:S05]  /*02d0*/  @P0 EXIT P1 ;  /* 0x000000000000094d */ /* 0x000fea0000800000 */
[----:B-1----:R-:W1:Y:S02]  /*02e0*/  LDC R9, c[0x0][0x3a0] ;  /* 0x0000e800ff097b82 */ /* 0x002e640000000800 */
[----:B-1----:R-:W-:Y:S04]  /*02f0*/  STG.E desc[UR4][R2.64], R9 ;  /* 0x0000000902007986 */ /* 0x002fe8000c101904 */
[----:B------:R-:W-:Y:S04]  /*0300*/  STG.E desc[UR4][R4.64], R9 ;  /* 0x0000000904007986 */ /* 0x000fe8000c101904 */
[----:B------:R-:W-:Y:S01]  /*0310*/  STG.E desc[UR4][R6.64], R9 ;  /* 0x0000000906007986 */ /* 0x000fe2000c101904 */
[----:B------:R-:W-:Y:S05]  /*0320*/  EXIT ;  /* 0x000000000000794d */ /* 0x000fea0003800000 */
.L_x_3:
[----:B------:R-:W-:-:S00]  /*0330*/  BRA `(.L_x_3) ;  /* 0xfffffffc00fc7947 */ /* 0x000fc0000383ffff */
[----:B------:R-:W-:-:S00]  /*0340*/  NOP ;  /* 0x0000000000007918 */ /* 0x000fc00000000000 */
        /* <DEDUP_REMOVED lines=11> */
.L_x_4:


//--------------------- .nv.shared.reserved.0     --------------------------
	.section	.nv.shared.reserved.0,"aw",@nobits
	.weak		__nv_reservedSMEM_offset_0_alias
	.size		__nv_reservedSMEM_offset_0_alias, 0, 64
	.other		__nv_reservedSMEM_offset_0_alias,@"STO_CUDA_RESERVED_SHARED STV_DEFAULT"
__nv_reservedSMEM_offset_0_alias:
	.zero		0
	.zero		64


//--------------------- .nv.constant0.filter_passthrough_kernel --------------------------
	.section	.nv.constant0.filter_passthrough_kernel,"a",@progbits
	.sectionflags	@""
	.align	4
.nv.constant0.filter_passthrough_kernel:
	.zero		936


//--------------------- SYMBOLS --------------------------

	.type		.nv.reservedSmem.offset0,@object
	.size		.nv.reservedSmem.offset0,0x4
